	.headerflags	@"EF_CUDA_TEXMODE_UNIFIED EF_CUDA_64BIT_ADDRESS EF_CUDA_ACCELERATORS EF_CUDA_SM90 EF_CUDA_VIRTUAL_SM(EF_CUDA_SM90)"
	.elftype	@"ET_EXEC"


//--------------------- .nv.info                  --------------------------
	.section	.nv.info,"",@"SHT_CUDA_INFO"
	.align	4


	//----- nvinfo : EIATTR_REGCOUNT
	.align		4
        /*0000*/ 	.byte	0x04, 0x2f
        /*0002*/ 	.short	(.L_3 - .L_2)
	.align		4
.L_2:
        /*0004*/ 	.word	index@(triton_poi_fused__native_batch_norm_legit_no_training__prelu_kernel_add_10)
        /*0008*/ 	.word	0x0000001e


	//----- nvinfo : EIATTR_MIN_STACK_SIZE
	.align		4
.L_3:
        /*000c*/ 	.byte	0x04, 0x12
        /*000e*/ 	.short	(.L_5 - .L_4)
	.align		4
.L_4:
        /*0010*/ 	.word	index@(triton_poi_fused__native_batch_norm_legit_no_training__prelu_kernel_add_10)
        /*0014*/ 	.word	0x00000000


	//----- nvinfo : EIATTR_FRAME_SIZE
	.align		4
.L_5:
        /*0018*/ 	.byte	0x04, 0x11
        /*001a*/ 	.short	(.L_7 - .L_6)
	.align		4
.L_6:
        /*001c*/ 	.word	index@(triton_poi_fused__native_batch_norm_legit_no_training__prelu_kernel_add_10)
        /*0020*/ 	.word	0x00000000


	//----- nvinfo : EIATTR_MIN_STACK_SIZE
	.align		4
.L_7:
        /*0024*/ 	.byte	0x04, 0x12
        /*0026*/ 	.short	(.L_9 - .L_8)
	.align		4
.L_8:
        /*0028*/ 	.word	index@(triton_poi_fused__native_batch_norm_legit_no_training__prelu_kernel_add_10)
        /*002c*/ 	.word	0x00000000
.L_9:


//--------------------- .nv.info.triton_poi_fused__native_batch_norm_legit_no_training__prelu_kernel_add_10 --------------------------
	.section	.nv.info.triton_poi_fused__native_batch_norm_legit_no_training__prelu_kernel_add_10,"",@"SHT_CUDA_INFO"
	.sectionflags	@""
	.align	4


	//----- nvinfo : EIATTR_CUDA_API_VERSION
	.align		4
        /*0000*/ 	.byte	0x04, 0x37
        /*0002*/ 	.short	(.L_11 - .L_10)
.L_10:
        /*0004*/ 	.word	0x0000007c


	//----- nvinfo : EIATTR_KPARAM_INFO
	.align		4
.L_11:
        /*0008*/ 	.byte	0x04, 0x17
        /*000a*/ 	.short	(.L_13 - .L_12)
.L_12:
        /*000c*/ 	.word	0x00000000
        /*0010*/ 	.short	0x000f
        /*0012*/ 	.short	0x0078
        /*0014*/ 	.byte	0x00, 0xf0, 0x11, 0x00


	//----- nvinfo : EIATTR_KPARAM_INFO
	.align		4
.L_13:
        /*0018*/ 	.byte	0x04, 0x17
        /*001a*/ 	.short	(.L_15 - .L_14)
.L_14:
        /*001c*/ 	.word	0x00000000
        /*0020*/ 	.short	0x000e
        /*0022*/ 	.short	0x0070
        /*0024*/ 	.byte	0x00, 0xf4, 0x21, 0x00


	//----- nvinfo : EIATTR_KPARAM_INFO
	.align		4
.L_15:
        /*0028*/ 	.byte	0x04, 0x17
        /*002a*/ 	.short	(.L_17 - .L_16)
.L_16:
        /*002c*/ 	.word	0x00000000
        /*0030*/ 	.short	0x000d
        /*0032*/ 	.short	0x0068
        /*0034*/ 	.byte	0x00, 0xf4, 0x21, 0x00


	//----- nvinfo : EIATTR_KPARAM_INFO
	.align		4
.L_17:
        /*0038*/ 	.byte	0x04, 0x17
        /*003a*/ 	.short	(.L_19 - .L_18)
.L_18:
        /*003c*/ 	.word	0x00000000
        /*0040*/ 	.short	0x000c
        /*0042*/ 	.short	0x0060
        /*0044*/ 	.byte	0x00, 0xf4, 0x21, 0x00


	//----- nvinfo : EIATTR_KPARAM_INFO
	.align		4
.L_19:
        /*0048*/ 	.byte	0x04, 0x17
        /*004a*/ 	.short	(.L_21 - .L_20)
.L_20:
        /*004c*/ 	.word	0x00000000
        /*0050*/ 	.short	0x000b
        /*0052*/ 	.short	0x0058
        /*0054*/ 	.byte	0x00, 0xf4, 0x21, 0x00


	//----- nvinfo : EIATTR_KPARAM_INFO
	.align		4
.L_21:
        /*0058*/ 	.byte	0x04, 0x17
        /*005a*/ 	.short	(.L_23 - .L_22)
.L_22:
        /*005c*/ 	.word	0x00000000
        /*0060*/ 	.short	0x000a
        /*0062*/ 	.short	0x0050
        /*0064*/ 	.byte	0x00, 0xf4, 0x21, 0x00


	//----- nvinfo : EIATTR_KPARAM_INFO
	.align		4
.L_23:
        /*0068*/ 	.byte	0x04, 0x17
        /*006a*/ 	.short	(.L_25 - .L_24)
.L_24:
        /*006c*/ 	.word	0x00000000
        /*0070*/ 	.short	0x0009
        /*0072*/ 	.short	0x0048
        /*0074*/ 	.byte	0x00, 0xf4, 0x21, 0x00


	//----- nvinfo : EIATTR_KPARAM_INFO
	.align		4
.L_25:
        /*0078*/ 	.byte	0x04, 0x17
        /*007a*/ 	.short	(.L_27 - .L_26)
.L_26:
        /*007c*/ 	.word	0x00000000
        /*0080*/ 	.short	0x0008
        /*0082*/ 	.short	0x0040
        /*0084*/ 	.byte	0x00, 0xf4, 0x21, 0x00


	//----- nvinfo : EIATTR_KPARAM_INFO
	.align		4
.L_27:
        /*0088*/ 	.byte	0x04, 0x17
        /*008a*/ 	.short	(.L_29 - .L_28)
.L_28:
        /*008c*/ 	.word	0x00000000
        /*0090*/ 	.short	0x0007
        /*0092*/ 	.short	0x0038
        /*0094*/ 	.byte	0x00, 0xf4, 0x21, 0x00


	//----- nvinfo : EIATTR_KPARAM_INFO
	.align		4
.L_29:
        /*0098*/ 	.byte	0x04, 0x17
        /*009a*/ 	.short	(.L_31 - .L_30)
.L_30:
        /*009c*/ 	.word	0x00000000
        /*00a0*/ 	.short	0x0006
        /*00a2*/ 	.short	0x0030
        /*00a4*/ 	.byte	0x00, 0xf4, 0x21, 0x00


	//----- nvinfo : EIATTR_KPARAM_INFO
	.align		4
.L_31:
        /*00a8*/ 	.byte	0x04, 0x17
        /*00aa*/ 	.short	(.L_33 - .L_32)
.L_32:
        /*00ac*/ 	.word	0x00000000
        /*00b0*/ 	.short	0x0005
        /*00b2*/ 	.short	0x0028
        /*00b4*/ 	.byte	0x00, 0xf4, 0x21, 0x00


	//----- nvinfo : EIATTR_KPARAM_INFO
	.align		4
.L_33:
        /*00b8*/ 	.byte	0x04, 0x17
        /*00ba*/ 	.short	(.L_35 - .L_34)
.L_34:
        /*00bc*/ 	.word	0x00000000
        /*00c0*/ 	.short	0x0004
        /*00c2*/ 	.short	0x0020
        /*00c4*/ 	.byte	0x00, 0xf4, 0x21, 0x00


	//----- nvinfo : EIATTR_KPARAM_INFO
	.align		4
.L_35:
        /*00c8*/ 	.byte	0x04, 0x17
        /*00ca*/ 	.short	(.L_37 - .L_36)
.L_36:
        /*00cc*/ 	.word	0x00000000
        /*00d0*/ 	.short	0x0003
        /*00d2*/ 	.short	0x0018
        /*00d4*/ 	.byte	0x00, 0xf4, 0x21, 0x00


	//----- nvinfo : EIATTR_KPARAM_INFO
	.align		4
.L_37:
        /*00d8*/ 	.byte	0x04, 0x17
        /*00da*/ 	.short	(.L_39 - .L_38)
.L_38:
        /*00dc*/ 	.word	0x00000000
        /*00e0*/ 	.short	0x0002
        /*00e2*/ 	.short	0x0010
        /*00e4*/ 	.byte	0x00, 0xf4, 0x21, 0x00


	//----- nvinfo : EIATTR_KPARAM_INFO
	.align		4
.L_39:
        /*00e8*/ 	.byte	0x04, 0x17
        /*00ea*/ 	.short	(.L_41 - .L_40)
.L_40:
        /*00ec*/ 	.word	0x00000000
        /*00f0*/ 	.short	0x0001
        /*00f2*/ 	.short	0x0008
        /*00f4*/ 	.byte	0x00, 0xf4, 0x21, 0x00


	//----- nvinfo : EIATTR_KPARAM_INFO
	.align		4
.L_41:
        /*00f8*/ 	.byte	0x04, 0x17
        /*00fa*/ 	.short	(.L_43 - .L_42)
.L_42:
        /*00fc*/ 	.word	0x00000000
        /*0100*/ 	.short	0x0000
        /*0102*/ 	.short	0x0000
        /*0104*/ 	.byte	0x00, 0xf4, 0x21, 0x00


	//----- nvinfo : EIATTR_SPARSE_MMA_MASK
	.align		4
.L_43:
        /*0108*/ 	.byte	0x03, 0x50
        /*010a*/ 	.short	0x0000


	//----- nvinfo : EIATTR_MAXREG_COUNT
	.align		4
        /*010c*/ 	.byte	0x03, 0x1b
        /*010e*/ 	.short	0x00ff


	//----- nvinfo : EIATTR_EXIT_INSTR_OFFSETS
	.align		4
        /*0110*/ 	.byte	0x04, 0x1c
        /*0112*/ 	.short	(.L_45 - .L_44)


	//   ....[0]....
.L_44:
        /*0114*/ 	.word	0x000005d0


	//----- nvinfo : EIATTR_REQNTID
	.align		4
.L_45:
        /*0118*/ 	.byte	0x04, 0x10
        /*011a*/ 	.short	(.L_47 - .L_46)
.L_46:
        /*011c*/ 	.word	0x00000080
        /*0120*/ 	.word	0x00000001
        /*0124*/ 	.word	0x00000001


	//----- nvinfo : EIATTR_CBANK_PARAM_SIZE
	.align		4
.L_47:
        /*0128*/ 	.byte	0x03, 0x19
        /*012a*/ 	.short	0x007c


	//----- nvinfo : EIATTR_PARAM_CBANK
	.align		4
        /*012c*/ 	.byte	0x04, 0x0a
        /*012e*/ 	.short	(.L_49 - .L_48)
	.align		4
.L_48:
        /*0130*/ 	.word	index@(.nv.constant0.triton_poi_fused__native_batch_norm_legit_no_training__prelu_kernel_add_10)
        /*0134*/ 	.short	0x0210
        /*0136*/ 	.short	0x007c


	//----- nvinfo : EIATTR_SW_WAR
	.align		4
.L_49:
        /*0138*/ 	.byte	0x04, 0x36
        /*013a*/ 	.short	(.L_51 - .L_50)
.L_50:
        /*013c*/ 	.word	0x00000008
.L_51:


//--------------------- .nv.callgraph             --------------------------
	.section	.nv.callgraph,"",@"SHT_CUDA_CALLGRAPH"
	.align	4
	.sectionentsize	8
	.align		4
        /*0000*/ 	.word	0x00000000
	.align		4
        /*0004*/ 	.word	0xffffffff
	.align		4
        /*0008*/ 	.word	0x00000000
	.align		4
        /*000c*/ 	.word	0xfffffffe
	.align		4
        /*0010*/ 	.word	0x00000000
	.align		4
        /*0014*/ 	.word	0xfffffffd
	.align		4
        /*0018*/ 	.word	0x00000000
	.align		4
        /*001c*/ 	.word	0xfffffffc


//--------------------- .nv.constant4             --------------------------
	.section	.nv.constant4,"a",@progbits
	.align	8
	.align		8
.nv.constant4:
        /*0000*/ 	.dword	_$_str
	.align		8
        /*0008*/ 	.dword	_$_str_$_2


//--------------------- .text.triton_poi_fused__native_batch_norm_legit_no_training__prelu_kernel_add_10 --------------------------
	.section	.text.triton_poi_fused__native_batch_norm_legit_no_training__prelu_kernel_add_10,"ax",@progbits
	.align	128
        .global         triton_poi_fused__native_batch_norm_legit_no_training__prelu_kernel_add_10
        .type           triton_poi_fused__native_batch_norm_legit_no_training__prelu_kernel_add_10,@function
        .size           triton_poi_fused__native_batch_norm_legit_no_training__prelu_kernel_add_10,(.L_x_1 - triton_poi_fused__native_batch_norm_legit_no_training__prelu_kernel_add_10)
        .other          triton_poi_fused__native_batch_norm_legit_no_training__prelu_kernel_add_10,@"STO_CUDA_ENTRY STV_DEFAULT"
triton_poi_fused__native_batch_norm_legit_no_training__prelu_kernel_add_10:
.text.triton_poi_fused__native_batch_norm_legit_no_training__prelu_kernel_add_10:
[----:B------:R-:W-:Y:S01]  /*0000*/  LDC R1, c[0x0][0x28] ;  /* 0x00000a00ff017b82 */ /* 0x000fe20000000800 */
[----:B------:R-:W1:Y:S07]  /*0010*/  S2R R18, SR_TID.X ;  /* 0x0000000000127919 */ /* 0x000e6e0000002100 */
[----:B------:R-:W2:Y:S01]  /*0020*/  LDC.64 R4, c[0x0][0x248] ;  /* 0x00009200ff047b82 */ /* 0x000ea20000000a00 */
[----:B------:R-:W-:Y:S01]  /*0030*/  ULDC.64 UR4, c[0x0][0x208] ;  /* 0x0000820000047ab9 */ /* 0x000fe20000000a00 */
[----:B------:R-:W3:Y:S06]  /*0040*/  S2R R3, SR_CTAID.X ;  /* 0x0000000000037919 */ /* 0x000eec0000002500 */
[----:B------:R-:W4:Y:S08]  /*0050*/  LDC.64 R24, c[0x0][0x220] ;  /* 0x00008800ff187b82 */ /* 0x000f300000000a00 */
[----:B------:R-:W5:Y:S08]  /*0060*/  LDC.64 R22, c[0x0][0x240] ;  /* 0x00009000ff167b82 */ /* 0x000f700000000a00 */
[----:B------:R-:W4:Y:S01]  /*0070*/  LDC.64 R26, c[0x0][0x238] ;  /* 0x00008e00ff1a7b82 */ /* 0x000f220000000a00 */
[----:B-1----:R-:W-:-:S07]  /*0080*/  LOP3.LUT R18, R18, 0x7f, RZ, 0xc0, !PT ;  /* 0x0000007f12127812 */ /* 0x002fce00078ec0ff */
[----:B------:R-:W1:Y:S01]  /*0090*/  LDC.64 R16, c[0x0][0x210] ;  /* 0x00008400ff107b82 */ /* 0x000e620000000a00 */
[----:B---3--:R-:W-:Y:S02]  /*00a0*/  SHF.R.S32.HI R0, RZ, 0x18, R3 ;  /* 0x00000018ff007819 */ /* 0x008fe40000011403 */
[----:B------:R-:W-:Y:S02]  /*00b0*/  LEA R18, R3, R18, 0x7 ;  /* 0x0000001203127211 */ /* 0x000fe400078e38ff */
[----:B------:R-:W-:-:S03]  /*00c0*/  SGXT R3, R0, 0x1 ;  /* 0x000000010003781a */ /* 0x000fc60000000200 */
[----:B------:R-:W3:Y:S01]  /*00d0*/  LDC.64 R14, c[0x0][0x218] ;  /* 0x00008600ff0e7b82 */ /* 0x000ee20000000a00 */
[----:B------:R-:W-:-:S04]  /*00e0*/  LEA.HI R3, R3, R18, RZ, 0x8 ;  /* 0x0000001203037211 */ /* 0x000fc800078f40ff */
[----:B------:R-:W-:-:S03]  /*00f0*/  SHF.R.S32.HI R3, RZ, 0x8, R3 ;  /* 0x00000008ff037819 */ /* 0x000fc60000011403 */
[----:B------:R-:W3:Y:S02]  /*0100*/  LDC.64 R12, c[0x0][0x250] ;  /* 0x00009400ff0c7b82 */ /* 0x000ee40000000a00 */
[----:B------:R-:W-:-:S06]  /*0110*/  IMAD.HI R0, R3, 0x2aaaaaab, RZ ;  /* 0x2aaaaaab03007827 */ /* 0x000fcc00078e02ff */
[----:B------:R-:W3:Y:S01]  /*0120*/  LDC.64 R10, c[0x0][0x258] ;  /* 0x00009600ff0a7b82 */ /* 0x000ee20000000a00 */
[----:B------:R-:W-:-:S04]  /*0130*/  SHF.R.U32.HI R7, RZ, 0x1f, R0 ;  /* 0x0000001fff077819 */ /* 0x000fc80000011600 */
[----:B------:R-:W-:-:S03]  /*0140*/  LEA.HI R0, R0, R7, RZ, 0x1e ;  /* 0x0000000700007211 */ /* 0x000fc600078ff0ff */
[----:B------:R-:W3:Y:S02]  /*0150*/  LDC.64 R6, c[0x0][0x228] ;  /* 0x00008a00ff067b82 */ /* 0x000ee40000000a00 */
[----:B------:R-:W-:-:S04]  /*0160*/  IMAD R21, R0, -0x18, R3 ;  /* 0xffffffe800157824 */ /* 0x000fc800078e0203 */
[C---:B--2---:R-:W-:Y:S02]  /*0170*/  IMAD.WIDE R4, R21.reuse, 0x4, R4 ;  /* 0x0000000415047825 */ /* 0x044fe400078e0204 */
[----:B------:R-:W2:Y:S02]  /*0180*/  LDC.64 R2, c[0x0][0x230] ;  /* 0x00008c00ff027b82 */ /* 0x000ea40000000a00 */
[C---:B----4-:R-:W-:Y:S01]  /*0190*/  IMAD.WIDE R24, R21.reuse, 0x4, R24 ;  /* 0x0000000415187825 */ /* 0x050fe200078e0218 */
[----:B------:R4:W2:Y:S04]  /*01a0*/  LDG.E.EL R19, desc[UR4][R4.64] ;  /* 0x0000000404137981 */ /* 0x0008a8000c2e1900 */
[----:B------:R4:W2:Y:S01]  /*01b0*/  LDG.E.EL R0, desc[UR4][R24.64] ;  /* 0x0000000418007981 */ /* 0x0008a2000c2e1900 */
[----:B------:R-:W2:Y:S01]  /*01c0*/  LDC.64 R8, c[0x0][0x260] ;  /* 0x00009800ff087b82 */ /* 0x000ea20000000a00 */
[----:B-----5:R-:W-:-:S04]  /*01d0*/  IMAD.WIDE R22, R21, 0x4, R22 ;  /* 0x0000000415167825 */ /* 0x020fc800078e0216 */
[C---:B-1----:R-:W-:Y:S02]  /*01e0*/  IMAD.WIDE R16, R18.reuse, 0x4, R16 ;  /* 0x0000000412107825 */ /* 0x042fe400078e0210 */
[----:B------:R-:W5:Y:S01]  /*01f0*/  LDG.E.EL R23, desc[UR4][R22.64] ;  /* 0x0000000416177981 */ /* 0x000f62000c2e1900 */
[----:B----4-:R-:W1:Y:S01]  /*0200*/  LDC.64 R4, c[0x0][0x268] ;  /* 0x00009a00ff047b82 */ /* 0x010e620000000a00 */
[----:B0-----:R-:W-:Y:S02]  /*0210*/  IMAD.WIDE R24, R18, 0x4, R26 ;  /* 0x0000000412187825 */ /* 0x001fe400078e021a */
[----:B------:R-:W4:Y:S02]  /*0220*/  LDG.E R16, desc[UR4][R16.64] ;  /* 0x0000000410107981 */ /* 0x000f24000c1e1900 */
[C---:B---3--:R-:W-:Y:S02]  /*0230*/  IMAD.WIDE R14, R21.reuse, 0x4, R14 ;  /* 0x00000004150e7825 */ /* 0x048fe400078e020e */
[----:B------:R-:W5:Y:S04]  /*0240*/  LDG.E R20, desc[UR4][R24.64] ;  /* 0x0000000418147981 */ /* 0x000f68000c1e1900 */
[----:B------:R-:W4:Y:S01]  /*0250*/  LDG.E.EL R15, desc[UR4][R14.64] ;  /* 0x000000040e0f7981 */ /* 0x000f22000c2e1900 */
[----:B------:R-:W-:-:S04]  /*0260*/  IMAD.WIDE R12, R21, 0x4, R12 ;  /* 0x00000004150c7825 */ /* 0x000fc800078e020c */
[C---:B------:R-:W-:Y:S02]  /*0270*/  IMAD.WIDE R10, R21.reuse, 0x4, R10 ;  /* 0x00000004150a7825 */ /* 0x040fe400078e020a */
[----:B------:R-:W3:Y:S02]  /*0280*/  LDG.E.EL R12, desc[UR4][R12.64] ;  /* 0x000000040c0c7981 */ /* 0x000ee4000c2e1900 */
[C---:B------:R-:W-:Y:S02]  /*0290*/  IMAD.WIDE R6, R21.reuse, 0x4, R6 ;  /* 0x0000000415067825 */ /* 0x040fe400078e0206 */
[----:B------:R-:W3:Y:S02]  /*02a0*/  LDG.E.EL R11, desc[UR4][R10.64] ;  /* 0x000000040a0b7981 */ /* 0x000ee4000c2e1900 */
[C---:B--2---:R-:W-:Y:S02]  /*02b0*/  IMAD.WIDE R2, R21.reuse, 0x4, R2 ;  /* 0x0000000415027825 */ /* 0x044fe400078e0202 */
[----:B------:R-:W2:Y:S02]  /*02c0*/  LDG.E.EL R6, desc[UR4][R6.64] ;  /* 0x0000000406067981 */ /* 0x000ea4000c2e1900 */
[----:B------:R-:W-:-:S02]  /*02d0*/  IMAD.WIDE R8, R21, 0x4, R8 ;  /* 0x0000000415087825 */ /* 0x000fc400078e0208 */
[----:B------:R0:W2:Y:S02]  /*02e0*/  LDG.E.EL R3, desc[UR4][R2.64] ;  /* 0x0000000402037981 */ /* 0x0000a4000c2e1900 */
[----:B-1----:R-:W-:Y:S02]  /*02f0*/  IMAD.WIDE R4, R21, 0x4, R4 ;  /* 0x0000000415047825 */ /* 0x002fe400078e0204 */
[----:B------:R-:W2:Y:S04]  /*0300*/  LDG.E.EL R8, desc[UR4][R8.64] ;  /* 0x0000000408087981 */ /* 0x000ea8000c2e1900 */
[----:B------:R1:W2:Y:S01]  /*0310*/  LDG.E.EL R4, desc[UR4][R4.64] ;  /* 0x0000000404047981 */ /* 0x0002a2000c2e1900 */
[----:B0-----:R-:W-:Y:S01]  /*0320*/  HFMA2.MMA R2, -RZ, RZ, 1.625, 0 ;  /* 0x3e800000ff027435 */ /* 0x001fe200000001ff */
[----:B------:R-:W-:-:S04]  /*0330*/  FADD R19, R19, 9.9999997473787516356e-06 ;  /* 0x3727c5ac13137421 */ /* 0x000fc80000000000 */
[----:B------:R-:W0:Y:S01]  /*0340*/  MUFU.SQRT R14, R19 ;  /* 0x00000013000e7308 */ /* 0x000e220000002000 */
[----:B------:R-:W-:-:S07]  /*0350*/  FADD R0, R0, 9.9999997473787516356e-06 ;  /* 0x3727c5ac00007421 */ /* 0x000fce0000000000 */
[----:B------:R-:W1:Y:S01]  /*0360*/  MUFU.SQRT R13, R0 ;  /* 0x00000000000d7308 */ /* 0x000e620000002000 */
[C---:B0-----:R-:W-:Y:S02]  /*0370*/  FSETP.GT.AND P1, PT, R14.reuse, 8.50705917302346158658e+37, PT ;  /* 0x7e8000000e00780b */ /* 0x041fe40003f24000 */
[----:B------:R-:W-:Y:S02]  /*0380*/  FSETP.GEU.AND P3, PT, R14, 1.175494350822287508e-38, PT ;  /* 0x008000000e00780b */ /* 0x000fe40003f6e000 */
[C---:B-1----:R-:W-:Y:S02]  /*0390*/  FSETP.GT.AND P0, PT, R13.reuse, 8.50705917302346158658e+37, PT ;  /* 0x7e8000000d00780b */ /* 0x042fe40003f04000 */
[----:B------:R-:W-:-:S07]  /*03a0*/  FSETP.GEU.AND P2, PT, R13, 1.175494350822287508e-38, PT ;  /* 0x008000000d00780b */ /* 0x000fce0003f4e000 */
[----:B------:R-:W-:-:S04]  /*03b0*/  @P1 FMUL R14, R14, 0.25 ;  /* 0x3e8000000e0e1820 */ /* 0x000fc80000400000 */
[----:B------:R-:W-:Y:S01]  /*03c0*/  @!P3 FMUL R14, R14, 16777216 ;  /* 0x4b8000000e0eb820 */ /* 0x000fe20000400000 */
[----:B------:R-:W-:-:S05]  /*03d0*/  @P0 FMUL R13, R13, 0.25 ;  /* 0x3e8000000d0d0820 */ /* 0x000fca0000400000 */
[----:B------:R-:W0:Y:S01]  /*03e0*/  MUFU.RCP R14, R14 ;  /* 0x0000000e000e7308 */ /* 0x000e220000001000 */
[----:B------:R-:W-:Y:S01]  /*03f0*/  @!P2 FMUL R13, R13, 16777216 ;  /* 0x4b8000000d0da820 */ /* 0x000fe20000400000 */
[----:B------:R-:W-:-:S06]  /*0400*/  FSEL R5, R2, 1, P1 ;  /* 0x3f80000002057808 */ /* 0x000fcc0000800000 */
[----:B------:R-:W1:Y:S01]  /*0410*/  MUFU.RCP R13, R13 ;  /* 0x0000000d000d7308 */ /* 0x000e620000001000 */
[----:B------:R-:W-:Y:S01]  /*0420*/  @!P3 FMUL R5, R5, 16777216 ;  /* 0x4b8000000505b820 */ /* 0x000fe20000400000 */
[----:B-----5:R-:W-:Y:S01]  /*0430*/  FADD R20, R20, -R23 ;  /* 0x8000001714147221 */ /* 0x020fe20000000000 */
[----:B------:R-:W-:Y:S02]  /*0440*/  FSEL R0, R2, 1, P0 ;  /* 0x3f80000002007808 */ /* 0x000fe40000000000 */
[----:B0-----:R-:W-:-:S03]  /*0450*/  FMUL R5, R14, R5 ;  /* 0x000000050e057220 */ /* 0x001fc60000400000 */
[----:B------:R-:W-:Y:S01]  /*0460*/  @!P2 FMUL R0, R0, 16777216 ;  /* 0x4b8000000000a820 */ /* 0x000fe20000400000 */
[----:B----4-:R-:W-:Y:S01]  /*0470*/  FADD R7, R16, -R15 ;  /* 0x8000000f10077221 */ /* 0x010fe20000000000 */
[----:B------:R-:W-:Y:S01]  /*0480*/  FMUL R5, R5, R20 ;  /* 0x0000001405057220 */ /* 0x000fe20000400000 */
[----:B------:R-:W0:Y:S01]  /*0490*/  LDC.64 R16, c[0x0][0x278] ;  /* 0x00009e00ff107b82 */ /* 0x000e220000000a00 */
[----:B-1----:R-:W-:-:S07]  /*04a0*/  FMUL R0, R13, R0 ;  /* 0x000000000d007220 */ /* 0x002fce0000400000 */
[----:B------:R-:W1:Y:S01]  /*04b0*/  LDC.64 R20, c[0x0][0x270] ;  /* 0x00009c00ff147b82 */ /* 0x000e620000000a00 */
[----:B------:R-:W-:-:S07]  /*04c0*/  FMUL R0, R0, R7 ;  /* 0x0000000700007220 */ /* 0x000fce0000400000 */
[----:B------:R-:W4:Y:S01]  /*04d0*/  LDC.64 R14, c[0x0][0x280] ;  /* 0x0000a000ff0e7b82 */ /* 0x000f220000000a00 */
[----:B---3--:R-:W-:Y:S01]  /*04e0*/  FFMA R5, R12, R5, R11 ;  /* 0x000000050c057223 */ /* 0x008fe2000000000b */
[----:B--2---:R-:W-:-:S03]  /*04f0*/  FFMA R3, R6, R0, R3 ;  /* 0x0000000006037223 */ /* 0x004fc60000000003 */
[----:B------:R-:W-:Y:S01]  /*0500*/  FMUL R8, R8, R5 ;  /* 0x0000000508087220 */ /* 0x000fe20000400000 */
[----:B------:R-:W-:Y:S01]  /*0510*/  FMUL R4, R4, R3 ;  /* 0x0000000304047220 */ /* 0x000fe20000400000 */
[----:B------:R-:W-:Y:S02]  /*0520*/  FSETP.GT.AND P1, PT, R5, RZ, PT ;  /* 0x000000ff0500720b */ /* 0x000fe40003f24000 */
[----:B------:R-:W-:Y:S02]  /*0530*/  FSETP.GT.AND P0, PT, R3, RZ, PT ;  /* 0x000000ff0300720b */ /* 0x000fe40003f04000 */
[----:B------:R-:W-:Y:S02]  /*0540*/  FSEL R8, R5, R8, P1 ;  /* 0x0000000805087208 */ /* 0x000fe40000800000 */
[----:B------:R-:W-:Y:S01]  /*0550*/  FSEL R7, R3, R4, P0 ;  /* 0x0000000403077208 */ /* 0x000fe20000000000 */
[----:B0-----:R-:W-:-:S04]  /*0560*/  IMAD.WIDE R16, R18, 0x4, R16 ;  /* 0x0000000412107825 */ /* 0x001fc800078e0210 */
[----:B-1----:R-:W-:-:S04]  /*0570*/  IMAD.WIDE R20, R18, 0x4, R20 ;  /* 0x0000000412147825 */ /* 0x002fc800078e0214 */
[----:B------:R-:W-:Y:S01]  /*0580*/  FADD R7, R8, R7 ;  /* 0x0000000708077221 */ /* 0x000fe20000000000 */
[----:B----4-:R-:W-:Y:S01]  /*0590*/  IMAD.WIDE R14, R18, 0x4, R14 ;  /* 0x00000004120e7825 */ /* 0x010fe200078e020e */
[----:B------:R-:W-:Y:S04]  /*05a0*/  STG.E desc[UR4][R20.64], R3 ;  /* 0x0000000314007986 */ /* 0x000fe8000c101904 */
[----:B------:R-:W-:Y:S04]  /*05b0*/  STG.E desc[UR4][R16.64], R5 ;  /* 0x0000000510007986 */ /* 0x000fe8000c101904 */
[----:B------:R-:W-:Y:S01]  /*05c0*/  STG.E desc[UR4][R14.64], R7 ;  /* 0x000000070e007986 */ /* 0x000fe2000c101904 */
[----:B------:R-:W-:Y:S05]  /*05d0*/  EXIT ;  /* 0x000000000000794d */ /* 0x000fea0003800000 */
.L_x_0:
[----:B------:R-:W-:-:S00]  /*05e0*/  BRA `(.L_x_0) ;  /* 0xfffffffc00fc7947 */ /* 0x000fc0000383ffff */
[----:B------:R-:W-:-:S00]  /*05f0*/  NOP ;  /* 0x0000000000007918 */ /* 0x000fc00000000000 */
        /* <DEDUP_REMOVED lines=8> */
.L_x_1:


//--------------------- .nv.global.init           --------------------------
	.section	.nv.global.init,"aw",@progbits
.nv.global.init:
	.type		_$_str,@object
	.size		_$_str,(_$_str_$_2 - _$_str)
_$_str:
        /*0000*/ 	.byte	0x5f, 0x5f, 0x43, 0x55, 0x44, 0x41, 0x5f, 0x46, 0x54, 0x5a, 0x00
	.type		_$_str_$_2,@object
	.size		_$_str_$_2,(.L_1 - _$_str_$_2)
_$_str_$_2:
        /*000b*/ 	.byte	0x5f, 0x5f, 0x43, 0x55, 0x44, 0x41, 0x5f, 0x50, 0x52, 0x45, 0x43, 0x5f, 0x53, 0x51, 0x52, 0x54
        /*001b*/ 	.byte	0x00
.L_1:


//--------------------- .nv.constant0.triton_poi_fused__native_batch_norm_legit_no_training__prelu_kernel_add_10 --------------------------
	.section	.nv.constant0.triton_poi_fused__native_batch_norm_legit_no_training__prelu_kernel_add_10,"a",@progbits
	.sectionflags	@""
	.align	4
.nv.constant0.triton_poi_fused__native_batch_norm_legit_no_training__prelu_kernel_add_10:
	.zero		652
